//
// Generated by NVIDIA NVVM Compiler
//
// Compiler Build ID: CL-36424714
// Cuda compilation tools, release 13.0, V13.0.88
// Based on NVVM 20.0.0
//

.version 9.0
.target sm_100
.address_size 64

	// .globl	_Z17cuda_struct_printP9my_struct
.extern .func  (.param .b32 func_retval0) vprintf
(
	.param .b64 vprintf_param_0,
	.param .b64 vprintf_param_1
)
;
.global .align 1 .b8 $str[37] = {45, 45, 45, 45, 45, 32, 99, 117, 100, 97, 95, 115, 116, 114, 117, 99, 116, 95, 112, 114, 105, 110, 116, 32, 83, 84, 65, 82, 84, 32, 45, 45, 45, 45, 45, 10};
.global .align 1 .b8 $str$1[26] = {100, 101, 118, 95, 109, 121, 95, 115, 116, 114, 117, 99, 116, 45, 62, 115, 105, 122, 101, 32, 61, 32, 37, 100, 10};
.global .align 1 .b8 $str$2[29] = {100, 101, 118, 95, 109, 121, 95, 115, 116, 114, 117, 99, 116, 45, 62, 97, 114, 114, 91, 37, 100, 93, 32, 61, 32, 37, 102, 10};
.global .align 1 .b8 $str$3[35] = {45, 45, 45, 45, 45, 32, 99, 117, 100, 97, 95, 115, 116, 114, 117, 99, 116, 95, 112, 114, 105, 110, 116, 32, 69, 78, 68, 32, 45, 45, 45, 45, 45, 10};

.visible .entry _Z17cuda_struct_printP9my_struct(
	.param .u64 .ptr .align 1 _Z17cuda_struct_printP9my_struct_param_0
)
{
	.local .align 16 .b8 	__local_depot0[16];
	.reg .b64 	%SP;
	.reg .b64 	%SPL;
	.reg .pred 	%p<3>;
	.reg .b32 	%r<16>;
	.reg .b32 	%f<4>;
	.reg .b64 	%rd<19>;
	.reg .b64 	%fd<2>;

	mov.u64 	%SPL, __local_depot0;
	cvta.local.u64 	%SP, %SPL;
	ld.param.u64 	%rd3, [_Z17cuda_struct_printP9my_struct_param_0];
	cvta.to.global.u64 	%rd1, %rd3;
	add.u64 	%rd4, %SP, 0;
	add.u64 	%rd2, %SPL, 0;
	mov.u64 	%rd5, $str;
	cvta.global.u64 	%rd6, %rd5;
	{ // callseq 0, 0
	.param .b64 param0;
	st.param.b64 	[param0], %rd6;
	.param .b64 param1;
	st.param.b64 	[param1], 0;
	.param .b32 retval0;
	call.uni (retval0), 
	vprintf, 
	(
	param0, 
	param1
	);
	ld.param.b32 	%r3, [retval0];
	} // callseq 0
	ld.global.u32 	%r5, [%rd1+8];
	st.local.u32 	[%rd2], %r5;
	mov.u64 	%rd7, $str$1;
	cvta.global.u64 	%rd8, %rd7;
	{ // callseq 1, 0
	.param .b64 param0;
	st.param.b64 	[param0], %rd8;
	.param .b64 param1;
	st.param.b64 	[param1], %rd4;
	.param .b32 retval0;
	call.uni (retval0), 
	vprintf, 
	(
	param0, 
	param1
	);
	ld.param.b32 	%r6, [retval0];
	} // callseq 1
	ld.global.u32 	%r8, [%rd1+8];
	setp.lt.s32 	%p1, %r8, 1;
	@%p1 bra 	$L__BB0_3;
	mov.b32 	%r15, 0;
	mov.u64 	%rd14, $str$2;
$L__BB0_2:
	ld.global.u64 	%rd9, [%rd1];
	mul.wide.u32 	%rd10, %r15, 4;
	add.s64 	%rd11, %rd9, %rd10;
	ld.f32 	%f1, [%rd11];
	add.f32 	%f2, %f1, 0f41200000;
	st.f32 	[%rd11], %f2;
	ld.global.u64 	%rd12, [%rd1];
	add.s64 	%rd13, %rd12, %rd10;
	ld.f32 	%f3, [%rd13];
	cvt.f64.f32 	%fd1, %f3;
	st.local.u32 	[%rd2], %r15;
	st.local.f64 	[%rd2+8], %fd1;
	cvta.global.u64 	%rd15, %rd14;
	{ // callseq 2, 0
	.param .b64 param0;
	st.param.b64 	[param0], %rd15;
	.param .b64 param1;
	st.param.b64 	[param1], %rd4;
	.param .b32 retval0;
	call.uni (retval0), 
	vprintf, 
	(
	param0, 
	param1
	);
	ld.param.b32 	%r10, [retval0];
	} // callseq 2
	add.s32 	%r15, %r15, 1;
	ld.global.u32 	%r12, [%rd1+8];
	setp.lt.s32 	%p2, %r15, %r12;
	@%p2 bra 	$L__BB0_2;
$L__BB0_3:
	mov.u64 	%rd17, $str$3;
	cvta.global.u64 	%rd18, %rd17;
	{ // callseq 3, 0
	.param .b64 param0;
	st.param.b64 	[param0], %rd18;
	.param .b64 param1;
	st.param.b64 	[param1], 0;
	.param .b32 retval0;
	call.uni (retval0), 
	vprintf, 
	(
	param0, 
	param1
	);
	ld.param.b32 	%r13, [retval0];
	} // callseq 3
	ret;

}


// ===== COMPILED SASS (sm_100) =====

	.target	sm_100

	.elftype	@"ET_EXEC"


//--------------------- .note.nv.tkinfo           --------------------------
	.section	.note.nv.tkinfo,"",@"SHT_NOTE"
	.sectionflags	@"SHF_NOTE_NV_TKINFO"
	.tkinfo
        /*0018*/ 	.word	0x00000002
        /*0030*/ 	.string	""
        /*0030*/ 	.string	"ptxas"
        /*0030*/ 	.string	"Cuda compilation tools, release 13.0, V13.0.88"
        /*0030*/ 	.string	"Build cuda_13.0.r13.0/compiler.36424714_0"
        /*0030*/ 	.string	"-arch sm_100 -m 64 "



//--------------------- .note.nv.cuinfo           --------------------------
	.section	.note.nv.cuinfo,"",@"SHT_NOTE"
	.sectionflags	@"SHF_NOTE_NV_CUINFO"
        /*0018*/ 	.short	0x0002
        /*001a*/ 	.short	0x0064
        /*001c*/ 	.short	0x0082
	.zero		2


//--------------------- .nv.info                  --------------------------
	.section	.nv.info,"",@"SHT_CUDA_INFO"
	.align	4


	//----- nvinfo : EIATTR_REGCOUNT
	.align		4
        /*0000*/ 	.byte	0x04, 0x2f
        /*0002*/ 	.short	(.L_5 - .L_4)
	.align		4
.L_4:
        /*0004*/ 	.word	index@(_Z17cuda_struct_printP9my_struct)
        /*0008*/ 	.word	0x00000018


	//----- nvinfo : EIATTR_FRAME_SIZE
	.align		4
.L_5:
        /*000c*/ 	.byte	0x04, 0x11
        /*000e*/ 	.short	(.L_7 - .L_6)
	.align		4
.L_6:
        /*0010*/ 	.word	index@(_Z17cuda_struct_printP9my_struct)
        /*0014*/ 	.word	0x00000010


	//----- nvinfo : EIATTR_MIN_STACK_SIZE
	.align		4
.L_7:
        /*0018*/ 	.byte	0x04, 0x12
        /*001a*/ 	.short	(.L_9 - .L_8)
	.align		4
.L_8:
        /*001c*/ 	.word	index@(_Z17cuda_struct_printP9my_struct)
        /*0020*/ 	.word	0x00000010
.L_9:


//--------------------- .nv.compat                --------------------------
	.section	.nv.compat,"",@"SHT_CUDA_COMPAT_INFO"
	.align	4
        /*0000*/ 	.byte	0x02, 0x09, 0x00, 0x00, 0x02, 0x02, 0x01, 0x00, 0x02, 0x05, 0x05, 0x00, 0x03, 0x07, 0x01, 0x01
        /*0010*/ 	.byte	0x02, 0x03, 0x00, 0x00, 0x02, 0x06, 0x01, 0x00, 0x04, 0x0b, 0x08, 0x00, 0x09, 0x00, 0x00, 0x00
        /*0020*/ 	.byte	0x00, 0x00, 0x00, 0x00


//--------------------- .nv.info._Z17cuda_struct_printP9my_struct --------------------------
	.section	.nv.info._Z17cuda_struct_printP9my_struct,"",@"SHT_CUDA_INFO"
	.sectionflags	@""
	.align	4


	//----- nvinfo : EIATTR_CUDA_API_VERSION
	.align		4
        /*0000*/ 	.byte	0x04, 0x37
        /*0002*/ 	.short	(.L_11 - .L_10)
.L_10:
        /*0004*/ 	.word	0x00000082


	//----- nvinfo : EIATTR_KPARAM_INFO
	.align		4
.L_11:
        /*0008*/ 	.byte	0x04, 0x17
        /*000a*/ 	.short	(.L_13 - .L_12)
.L_12:
        /*000c*/ 	.word	0x00000000
        /*0010*/ 	.short	0x0000
        /*0012*/ 	.short	0x0000
        /*0014*/ 	.byte	0x00, 0xf5, 0x21, 0x00


	//----- nvinfo : EIATTR_SPARSE_MMA_MASK
	.align		4
.L_13:
        /*0018*/ 	.byte	0x03, 0x50
        /*001a*/ 	.short	0x0000


	//----- nvinfo : EIATTR_MAXREG_COUNT
	.align		4
        /*001c*/ 	.byte	0x03, 0x1b
        /*001e*/ 	.short	0x00ff


	//----- nvinfo : EIATTR_EXTERNS
	.align		4
        /*0020*/ 	.byte	0x04, 0x0f
        /*0022*/ 	.short	(.L_15 - .L_14)


	//   ....[0]....
	.align		4
.L_14:
        /*0024*/ 	.word	index@(vprintf)


	//----- nvinfo : EIATTR_MERCURY_ISA_VERSION
	.align		4
.L_15:
        /*0028*/ 	.byte	0x03, 0x5f
        /*002a*/ 	.short	0x0101


	//----- nvinfo : EIATTR_VRC_CTA_INIT_COUNT
	.align		4
        /*002c*/ 	.byte	0x02, 0x4a
	.zero		1
	.zero		1


	//----- nvinfo : EIATTR_SYSCALL_OFFSETS
	.align		4
        /*0030*/ 	.byte	0x04, 0x46
        /*0032*/ 	.short	(.L_17 - .L_16)


	//   ....[0]....
.L_16:
        /*0034*/ 	.word	0x000000e0


	//   ....[1]....
        /*0038*/ 	.word	0x00000190


	//   ....[2]....
        /*003c*/ 	.word	0x00000340


	//   ....[3]....
        /*0040*/ 	.word	0x00000420


	//----- nvinfo : EIATTR_EXIT_INSTR_OFFSETS
	.align		4
.L_17:
        /*0044*/ 	.byte	0x04, 0x1c
        /*0046*/ 	.short	(.L_19 - .L_18)


	//   ....[0]....
.L_18:
        /*0048*/ 	.word	0x00000430


	//----- nvinfo : EIATTR_CRS_STACK_SIZE
	.align		4
.L_19:
        /*004c*/ 	.byte	0x04, 0x1e
        /*004e*/ 	.short	(.L_21 - .L_20)
.L_20:
        /*0050*/ 	.word	0x00000000


	//----- nvinfo : EIATTR_CBANK_PARAM_SIZE
	.align		4
.L_21:
        /*0054*/ 	.byte	0x03, 0x19
        /*0056*/ 	.short	0x0008


	//----- nvinfo : EIATTR_PARAM_CBANK
	.align		4
        /*0058*/ 	.byte	0x04, 0x0a
        /*005a*/ 	.short	(.L_23 - .L_22)
	.align		4
.L_22:
        /*005c*/ 	.word	index@(.nv.constant0._Z17cuda_struct_printP9my_struct)
        /*0060*/ 	.short	0x0380
        /*0062*/ 	.short	0x0008


	//----- nvinfo : EIATTR_SW_WAR
	.align		4
.L_23:
        /*0064*/ 	.byte	0x04, 0x36
        /*0066*/ 	.short	(.L_25 - .L_24)
.L_24:
        /*0068*/ 	.word	0x00000008
.L_25:


//--------------------- .nv.callgraph             --------------------------
	.section	.nv.callgraph,"",@"SHT_CUDA_CALLGRAPH"
	.align	4
	.sectionentsize	8
	.align		4
        /*0000*/ 	.word	0x00000000
	.align		4
        /*0004*/ 	.word	0xffffffff
	.align		4
        /*0008*/ 	.word	index@(_Z17cuda_struct_printP9my_struct)
	.align		4
        /*000c*/ 	.word	index@(vprintf)
	.align		4
        /*0010*/ 	.word	0x00000000
	.align		4
        /*0014*/ 	.word	0xfffffffe
	.align		4
        /*0018*/ 	.word	0x00000000
	.align		4
        /*001c*/ 	.word	0xfffffffd
	.align		4
        /*0020*/ 	.word	0x00000000
	.align		4
        /*0024*/ 	.word	0xfffffffc


//--------------------- .nv.constant4             --------------------------
	.section	.nv.constant4,"a",@progbits
	.align	8
	.align		8
.nv.constant4:
        /*0000*/ 	.dword	vprintf
	.align		8
        /*0008*/ 	.dword	$str
	.align		8
        /*0010*/ 	.dword	$str$1
	.align		8
        /*0018*/ 	.dword	$str$2
	.align		8
        /*0020*/ 	.dword	$str$3


//--------------------- .text._Z17cuda_struct_printP9my_struct --------------------------
	.section	.text._Z17cuda_struct_printP9my_struct,"ax",@progbits
	.align	128
        .global         _Z17cuda_struct_printP9my_struct
        .type           _Z17cuda_struct_printP9my_struct,@function
        .size           _Z17cuda_struct_printP9my_struct,(.L_x_7 - _Z17cuda_struct_printP9my_struct)
        .other          _Z17cuda_struct_printP9my_struct,@"STO_CUDA_ENTRY STV_DEFAULT"
_Z17cuda_struct_printP9my_struct:
.text._Z17cuda_struct_printP9my_struct:
[----:B------:R-:W0:Y:S01]  /*0000*/  LDC R1, c[0x0][0x37c] ;  /* 0x0000df00ff017b82 */ /* 0x000e220000000800 */
[----:B------:R-:W-:Y:S01]  /*0010*/  MOV R17, 0x0 ;  /* 0x0000000000117802 */ /* 0x000fe20000000f00 */
[----:B------:R-:W1:Y:S01]  /*0020*/  LDCU UR4, c[0x0][0x2f8] ;  /* 0x00005f00ff0477ac */ /* 0x000e620008000800 */
[----:B0-----:R-:W-:Y:S01]  /*0030*/  VIADD R1, R1, 0xfffffff0 ;  /* 0xfffffff001017836 */ /* 0x001fe20000000000 */
[----:B------:R-:W-:-:S04]  /*0040*/  CS2R R6, SRZ ;  /* 0x0000000000067805 */ /* 0x000fc8000001ff00 */
[----:B------:R0:W2:Y:S01]  /*0050*/  LDC.64 R8, c[0x4][R17] ;  /* 0x0100000011087b82 */ /* 0x0000a20000000a00 */
[----:B------:R-:W3:Y:S01]  /*0060*/  LDCU.64 UR6, c[0x4][0x8] ;  /* 0x01000100ff0677ac */ /* 0x000ee20008000a00 */
[----:B------:R-:W4:Y:S01]  /*0070*/  LDCU UR5, c[0x0][0x2fc] ;  /* 0x00005f80ff0577ac */ /* 0x000f220008000800 */
[----:B------:R-:W0:Y:S01]  /*0080*/  LDCU.64 UR36, c[0x0][0x358] ;  /* 0x00006b00ff2477ac */ /* 0x000e220008000a00 */
[----:B-1----:R-:W-:Y:S01]  /*0090*/  IADD3 R2, P0, PT, R1, UR4, RZ ;  /* 0x0000000401027c10 */ /* 0x002fe2000ff1e0ff */
[----:B---3--:R-:W-:Y:S02]  /*00a0*/  IMAD.U32 R4, RZ, RZ, UR6 ;  /* 0x00000006ff047e24 */ /* 0x008fe4000f8e00ff */
[----:B------:R-:W-:Y:S01]  /*00b0*/  IMAD.U32 R5, RZ, RZ, UR7 ;  /* 0x00000007ff057e24 */ /* 0x000fe2000f8e00ff */
[----:B0---4-:R-:W-:-:S09]  /*00c0*/  IADD3.X R16, PT, PT, RZ, UR5, RZ, P0, !PT ;  /* 0x00000005ff107c10 */ /* 0x011fd200087fe4ff */
[----:B------:R-:W-:-:S07]  /*00d0*/  LEPC R20, `(.L_x_0) ;  /* 0x000000001014794e */ /* 0x000fce0000000000 */
[----:B--2---:R-:W-:Y:S05]  /*00e0*/  CALL.ABS.NOINC R8 ;  /* 0x0000000008007343 */ /* 0x004fea0003c00000 */
.L_x_0:
[----:B------:R-:W0:Y:S01]  /*00f0*/  LDC.64 R8, c[0x0][0x380] ;  /* 0x0000e000ff087b82 */ /* 0x000e220000000a00 */
[----:B------:R-:W1:Y:S01]  /*0100*/  LDCU.64 UR4, c[0x4][0x10] ;  /* 0x01000200ff0477ac */ /* 0x000e620008000a00 */
[----:B0-----:R-:W2:Y:S06]  /*0110*/  LDG.E R0, desc[UR36][R8.64+0x8] ;  /* 0x0000082408007981 */ /* 0x001eac000c1e1900 */
[----:B------:R0:W3:Y:S01]  /*0120*/  LDC.64 R10, c[0x4][R17] ;  /* 0x01000000110a7b82 */ /* 0x0000e20000000a00 */
[----:B-1----:R-:W-:Y:S01]  /*0130*/  IMAD.U32 R4, RZ, RZ, UR4 ;  /* 0x00000004ff047e24 */ /* 0x002fe2000f8e00ff */
[----:B------:R-:W-:Y:S01]  /*0140*/  MOV R6, R2 ;  /* 0x0000000200067202 */ /* 0x000fe20000000f00 */
[----:B------:R-:W-:-:S02]  /*0150*/  IMAD.U32 R5, RZ, RZ, UR5 ;  /* 0x00000005ff057e24 */ /* 0x000fc4000f8e00ff */
[----:B------:R-:W-:Y:S01]  /*0160*/  IMAD.MOV.U32 R7, RZ, RZ, R16 ;  /* 0x000000ffff077224 */ /* 0x000fe200078e0010 */
[----:B--23--:R0:W-:Y:S06]  /*0170*/  STL [R1], R0 ;  /* 0x0000000001007387 */ /* 0x00c1ec0000100800 */
[----:B------:R-:W-:-:S07]  /*0180*/  LEPC R20, `(.L_x_1) ;  /* 0x000000001014794e */ /* 0x000fce0000000000 */
[----:B0-----:R-:W-:Y:S05]  /*0190*/  CALL.ABS.NOINC R10 ;  /* 0x000000000a007343 */ /* 0x001fea0003c00000 */
.L_x_1:
[----:B------:R-:W0:Y:S02]  /*01a0*/  LDC.64 R4, c[0x0][0x380] ;  /* 0x0000e000ff047b82 */ /* 0x000e240000000a00 */
[----:B0-----:R-:W2:Y:S02]  /*01b0*/  LDG.E R4, desc[UR36][R4.64+0x8] ;  /* 0x0000082404047981 */ /* 0x001ea4000c1e1900 */
[----:B--2---:R-:W-:-:S13]  /*01c0*/  ISETP.GE.AND P0, PT, R4, 0x1, PT ;  /* 0x000000010400780c */ /* 0x004fda0003f06270 */
[----:B------:R-:W-:Y:S05]  /*01d0*/  @!P0 BRA `(.L_x_2) ;  /* 0x0000000000748947 */ /* 0x000fea0003800000 */
[----:B------:R-:W-:Y:S01]  /*01e0*/  BSSY.RECONVERGENT B6, `(.L_x_2) ;  /* 0x000001c000067945 */ /* 0x000fe20003800200 */
[----:B------:R-:W-:-:S07]  /*01f0*/  IMAD.MOV.U32 R18, RZ, RZ, RZ ;  /* 0x000000ffff127224 */ /* 0x000fce00078e00ff */
.L_x_4:
[----:B------:R-:W0:Y:S01]  /*0200*/  LDC.64 R12, c[0x0][0x380] ;  /* 0x0000e000ff0c7b82 */ /* 0x000e220000000a00 */
[----:B------:R-:W-:Y:S01]  /*0210*/  MOV R0, 0x0 ;  /* 0x0000000000007802 */ /* 0x000fe20000000f00 */
[----:B------:R-:W1:Y:S01]  /*0220*/  LDCU.64 UR4, c[0x4][0x18] ;  /* 0x01000300ff0477ac */ /* 0x000e620008000a00 */
[----:B0-----:R-:W2:Y:S02]  /*0230*/  LDG.E.64 R6, desc[UR36][R12.64] ;  /* 0x000000240c067981 */ /* 0x001ea4000c1e1b00 */
[----:B--2---:R-:W-:-:S05]  /*0240*/  IMAD.WIDE.U32 R6, R18, 0x4, R6 ;  /* 0x0000000412067825 */ /* 0x004fca00078e0006 */
[----:B------:R-:W2:Y:S02]  /*0250*/  LD.E R3, desc[UR36][R6.64] ;  /* 0x0000002406037980 */ /* 0x000ea4000c101900 */
[----:B--2---:R-:W-:-:S05]  /*0260*/  FADD R3, R3, 10 ;  /* 0x4120000003037421 */ /* 0x004fca0000000000 */
[----:B------:R0:W-:Y:S04]  /*0270*/  ST.E desc[UR36][R6.64], R3 ;  /* 0x0000000306007985 */ /* 0x0001e8000c101924 */
[----:B------:R-:W2:Y:S02]  /*0280*/  LDG.E.64 R8, desc[UR36][R12.64] ;  /* 0x000000240c087981 */ /* 0x000ea4000c1e1b00 */
[----:B--2---:R-:W-:-:S06]  /*0290*/  IMAD.WIDE.U32 R8, R18, 0x4, R8 ;  /* 0x0000000412087825 */ /* 0x004fcc00078e0008 */
[----:B------:R-:W2:Y:S01]  /*02a0*/  LD.E R8, desc[UR36][R8.64] ;  /* 0x0000002408087980 */ /* 0x000ea2000c101900 */
[----:B------:R3:W4:Y:S01]  /*02b0*/  LDC.64 R14, c[0x4][R0] ;  /* 0x01000000000e7b82 */ /* 0x0007220000000a00 */
[----:B-1----:R-:W-:Y:S01]  /*02c0*/  MOV R4, UR4 ;  /* 0x0000000400047c02 */ /* 0x002fe20008000f00 */
[----:B------:R-:W-:Y:S01]  /*02d0*/  IMAD.U32 R5, RZ, RZ, UR5 ;  /* 0x00000005ff057e24 */ /* 0x000fe2000f8e00ff */
[----:B------:R3:W-:Y:S01]  /*02e0*/  STL [R1], R18 ;  /* 0x0000001201007387 */ /* 0x0007e20000100800 */
[----:B0-----:R-:W-:Y:S01]  /*02f0*/  IMAD.MOV.U32 R6, RZ, RZ, R2 ;  /* 0x000000ffff067224 */ /* 0x001fe200078e0002 */
[----:B------:R-:W-:Y:S01]  /*0300*/  MOV R7, R16 ;  /* 0x0000001000077202 */ /* 0x000fe20000000f00 */
[----:B--2---:R-:W0:Y:S02]  /*0310*/  F2F.F64.F32 R10, R8 ;  /* 0x00000008000a7310 */ /* 0x004e240000201800 */
[----:B0---4-:R3:W-:Y:S04]  /*0320*/  STL.64 [R1+0x8], R10 ;  /* 0x0000080a01007387 */ /* 0x0117e80000100a00 */
[----:B------:R-:W-:-:S07]  /*0330*/  LEPC R20, `(.L_x_3) ;  /* 0x000000001014794e */ /* 0x000fce0000000000 */
[----:B---3--:R-:W-:Y:S05]  /*0340*/  CALL.ABS.NOINC R14 ;  /* 0x000000000e007343 */ /* 0x008fea0003c00000 */
.L_x_3:
[----:B------:R-:W0:Y:S02]  /*0350*/  LDC.64 R4, c[0x0][0x380] ;  /* 0x0000e000ff047b82 */ /* 0x000e240000000a00 */
[----:B0-----:R-:W2:Y:S01]  /*0360*/  LDG.E R5, desc[UR36][R4.64+0x8] ;  /* 0x0000082404057981 */ /* 0x001ea2000c1e1900 */
[----:B------:R-:W-:-:S05]  /*0370*/  VIADD R18, R18, 0x1 ;  /* 0x0000000112127836 */ /* 0x000fca0000000000 */
[----:B--2---:R-:W-:-:S13]  /*0380*/  ISETP.GE.AND P0, PT, R18, R5, PT ;  /* 0x000000051200720c */ /* 0x004fda0003f06270 */
[----:B------:R-:W-:Y:S05]  /*0390*/  @!P0 BRA `(.L_x_4) ;  /* 0xfffffffc00988947 */ /* 0x000fea000383ffff */
[----:B------:R-:W-:Y:S05]  /*03a0*/  BSYNC.RECONVERGENT B6 ;  /* 0x0000000000067941 */ /* 0x000fea0003800200 */
.L_x_2:
[----:B------:R-:W-:Y:S01]  /*03b0*/  MOV R0, 0x0 ;  /* 0x0000000000007802 */ /* 0x000fe20000000f00 */
[----:B------:R-:W0:Y:S01]  /*03c0*/  LDCU.64 UR4, c[0x4][0x20] ;  /* 0x01000400ff0477ac */ /* 0x000e220008000a00 */
[----:B------:R-:W-:Y:S02]  /*03d0*/  CS2R R6, SRZ ;  /* 0x0000000000067805 */ /* 0x000fe4000001ff00 */
[----:B------:R1:W2:Y:S01]  /*03e0*/  LDC.64 R2, c[0x4][R0] ;  /* 0x0100000000027b82 */ /* 0x0002a20000000a00 */
[----:B0-----:R-:W-:Y:S01]  /*03f0*/  IMAD.U32 R4, RZ, RZ, UR4 ;  /* 0x00000004ff047e24 */ /* 0x001fe2000f8e00ff */
[----:B-1----:R-:W-:-:S07]  /*0400*/  MOV R5, UR5 ;  /* 0x0000000500057c02 */ /* 0x002fce0008000f00 */
[----:B------:R-:W-:-:S07]  /*0410*/  LEPC R20, `(.L_x_5) ;  /* 0x000000001014794e */ /* 0x000fce0000000000 */
[----:B--2---:R-:W-:Y:S05]  /*0420*/  CALL.ABS.NOINC R2 ;  /* 0x0000000002007343 */ /* 0x004fea0003c00000 */
.L_x_5:
[----:B------:R-:W-:Y:S05]  /*0430*/  EXIT ;  /* 0x000000000000794d */ /* 0x000fea0003800000 */
.L_x_6:
[----:B------:R-:W-:-:S00]  /*0440*/  BRA `(.L_x_6) ;  /* 0xfffffffc00fc7947 */ /* 0x000fc0000383ffff */
[----:B------:R-:W-:-:S00]  /*0450*/  NOP ;  /* 0x0000000000007918 */ /* 0x000fc00000000000 */
        /* <DEDUP_REMOVED lines=10> */
.L_x_7:


//--------------------- .nv.global.init           --------------------------
	.section	.nv.global.init,"aw",@progbits
.nv.global.init:
	.type		$str$1,@object
	.size		$str$1,($str$2 - $str$1)
$str$1:
        /*0000*/ 	.byte	0x64, 0x65, 0x76, 0x5f, 0x6d, 0x79, 0x5f, 0x73, 0x74, 0x72, 0x75, 0x63, 0x74, 0x2d, 0x3e, 0x73
        /*0010*/ 	.byte	0x69, 0x7a, 0x65, 0x20, 0x3d, 0x20, 0x25, 0x64, 0x0a, 0x00
	.type		$str$2,@object
	.size		$str$2,($str$3 - $str$2)
$str$2:
        /*001a*/ 	.byte	0x64, 0x65, 0x76, 0x5f, 0x6d, 0x79, 0x5f, 0x73, 0x74, 0x72, 0x75, 0x63, 0x74, 0x2d, 0x3e, 0x61
        /*002a*/ 	.byte	0x72, 0x72, 0x5b, 0x25, 0x64, 0x5d, 0x20, 0x3d, 0x20, 0x25, 0x66, 0x0a, 0x00
	.type		$str$3,@object
	.size		$str$3,($str - $str$3)
$str$3:
        /*0037*/ 	.byte	0x2d, 0x2d, 0x2d, 0x2d, 0x2d, 0x20, 0x63, 0x75, 0x64, 0x61, 0x5f, 0x73, 0x74, 0x72, 0x75, 0x63
        /*0047*/ 	.byte	0x74, 0x5f, 0x70, 0x72, 0x69, 0x6e, 0x74, 0x20, 0x45, 0x4e, 0x44, 0x20, 0x2d, 0x2d, 0x2d, 0x2d
        /*0057*/ 	.byte	0x2d, 0x0a, 0x00
	.type		$str,@object
	.size		$str,(.L_0 - $str)
$str:
        /*005a*/ 	.byte	0x2d, 0x2d, 0x2d, 0x2d, 0x2d, 0x20, 0x63, 0x75, 0x64, 0x61, 0x5f, 0x73, 0x74, 0x72, 0x75, 0x63
        /*006a*/ 	.byte	0x74, 0x5f, 0x70, 0x72, 0x69, 0x6e, 0x74, 0x20, 0x53, 0x54, 0x41, 0x52, 0x54, 0x20, 0x2d, 0x2d
        /*007a*/ 	.byte	0x2d, 0x2d, 0x2d, 0x0a, 0x00
.L_0:


//--------------------- .nv.shared.reserved.0     --------------------------
	.section	.nv.shared.reserved.0,"aw",@nobits
	.weak		__nv_reservedSMEM_offset_0_alias
	.size		__nv_reservedSMEM_offset_0_alias, 0, 64
	.other		__nv_reservedSMEM_offset_0_alias,@"STO_CUDA_RESERVED_SHARED STV_DEFAULT"
__nv_reservedSMEM_offset_0_alias:
	.zero		0
	.zero		64


//--------------------- .nv.constant0._Z17cuda_struct_printP9my_struct --------------------------
	.section	.nv.constant0._Z17cuda_struct_printP9my_struct,"a",@progbits
	.sectionflags	@""
	.align	4
.nv.constant0._Z17cuda_struct_printP9my_struct:
	.zero		904


//--------------------- SYMBOLS --------------------------

	.type		.nv.reservedSmem.offset0,@object
	.size		.nv.reservedSmem.offset0,0x4
	.type		vprintf,@function
